//
// Generated by NVIDIA NVVM Compiler
//
// Compiler Build ID: CL-36424714
// Cuda compilation tools, release 13.0, V13.0.88
// Based on NVVM 20.0.0
//

.version 9.0
.target sm_100
.address_size 64

	// .globl	_Z9warmingupPf

.visible .entry _Z9warmingupPf(
	.param .u64 .ptr .align 1 _Z9warmingupPf_param_0
)
{


	ret;

}
	// .globl	_Z11mathKernel1Pf
.visible .entry _Z11mathKernel1Pf(
	.param .u64 .ptr .align 1 _Z11mathKernel1Pf_param_0
)
{
	.reg .pred 	%p<2>;
	.reg .b32 	%r<6>;
	.reg .b32 	%f<2>;
	.reg .b64 	%rd<5>;

	ld.param.u64 	%rd1, [_Z11mathKernel1Pf_param_0];
	cvta.to.global.u64 	%rd2, %rd1;
	mov.u32 	%r1, %ctaid.x;
	mov.u32 	%r2, %ntid.x;
	mov.u32 	%r3, %tid.x;
	mad.lo.s32 	%r4, %r1, %r2, %r3;
	and.b32  	%r5, %r4, 1;
	setp.eq.b32 	%p1, %r5, 1;
	selp.f32 	%f1, 0f43480000, 0f42C80000, %p1;
	mul.wide.s32 	%rd3, %r4, 4;
	add.s64 	%rd4, %rd2, %rd3;
	st.global.f32 	[%rd4], %f1;
	ret;

}
	// .globl	_Z11mathKernel2Pf
.visible .entry _Z11mathKernel2Pf(
	.param .u64 .ptr .align 1 _Z11mathKernel2Pf_param_0
)
{
	.reg .pred 	%p<2>;
	.reg .b32 	%r<10>;
	.reg .b32 	%f<2>;
	.reg .b64 	%rd<5>;

	ld.param.u64 	%rd1, [_Z11mathKernel2Pf_param_0];
	cvta.to.global.u64 	%rd2, %rd1;
	mov.u32 	%r1, %ctaid.x;
	mov.u32 	%r2, %ntid.x;
	mov.u32 	%r3, %tid.x;
	mad.lo.s32 	%r4, %r1, %r2, %r3;
	shr.s32 	%r5, %r4, 31;
	shr.u32 	%r6, %r5, 27;
	add.s32 	%r7, %r4, %r6;
	shr.u32 	%r8, %r7, 5;
	and.b32  	%r9, %r8, 1;
	setp.eq.b32 	%p1, %r9, 1;
	selp.f32 	%f1, 0f43480000, 0f42C80000, %p1;
	mul.wide.s32 	%rd3, %r4, 4;
	add.s64 	%rd4, %rd2, %rd3;
	st.global.f32 	[%rd4], %f1;
	ret;

}
	// .globl	_Z11mathKernel3Pf
.visible .entry _Z11mathKernel3Pf(
	.param .u64 .ptr .align 1 _Z11mathKernel3Pf_param_0
)
{
	.reg .pred 	%p<2>;
	.reg .b32 	%r<6>;
	.reg .b32 	%f<2>;
	.reg .b64 	%rd<5>;

	ld.param.u64 	%rd1, [_Z11mathKernel3Pf_param_0];
	cvta.to.global.u64 	%rd2, %rd1;
	mov.u32 	%r1, %ctaid.x;
	mov.u32 	%r2, %ntid.x;
	mov.u32 	%r3, %tid.x;
	mad.lo.s32 	%r4, %r1, %r2, %r3;
	and.b32  	%r5, %r4, 1;
	setp.eq.b32 	%p1, %r5, 1;
	selp.f32 	%f1, 0f43480000, 0f42C80000, %p1;
	mul.wide.s32 	%rd3, %r4, 4;
	add.s64 	%rd4, %rd2, %rd3;
	st.global.f32 	[%rd4], %f1;
	ret;

}


// ===== COMPILED SASS (sm_100) =====

	.target	sm_100

	.elftype	@"ET_EXEC"


//--------------------- .note.nv.tkinfo           --------------------------
	.section	.note.nv.tkinfo,"",@"SHT_NOTE"
	.sectionflags	@"SHF_NOTE_NV_TKINFO"
	.tkinfo
        /*0018*/ 	.word	0x00000002
        /*0030*/ 	.string	""
        /*0030*/ 	.string	"ptxas"
        /*0030*/ 	.string	"Cuda compilation tools, release 13.0, V13.0.88"
        /*0030*/ 	.string	"Build cuda_13.0.r13.0/compiler.36424714_0"
        /*0030*/ 	.string	"-arch sm_100 -m 64 "



//--------------------- .note.nv.cuinfo           --------------------------
	.section	.note.nv.cuinfo,"",@"SHT_NOTE"
	.sectionflags	@"SHF_NOTE_NV_CUINFO"
        /*0018*/ 	.short	0x0002
        /*001a*/ 	.short	0x0064
        /*001c*/ 	.short	0x0082
	.zero		2


//--------------------- .nv.info                  --------------------------
	.section	.nv.info,"",@"SHT_CUDA_INFO"
	.align	4


	//----- nvinfo : EIATTR_REGCOUNT
	.align		4
        /*0000*/ 	.byte	0x04, 0x2f
        /*0002*/ 	.short	(.L_1 - .L_0)
	.align		4
.L_0:
        /*0004*/ 	.word	index@(_Z9warmingupPf)
        /*0008*/ 	.word	0x00000004


	//----- nvinfo : EIATTR_FRAME_SIZE
	.align		4
.L_1:
        /*000c*/ 	.byte	0x04, 0x11
        /*000e*/ 	.short	(.L_3 - .L_2)
	.align		4
.L_2:
        /*0010*/ 	.word	index@(_Z9warmingupPf)
        /*0014*/ 	.word	0x00000000


	//----- nvinfo : EIATTR_REGCOUNT
	.align		4
.L_3:
        /*0018*/ 	.byte	0x04, 0x2f
        /*001a*/ 	.short	(.L_5 - .L_4)
	.align		4
.L_4:
        /*001c*/ 	.word	index@(_Z11mathKernel1Pf)
        /*0020*/ 	.word	0x00000008


	//----- nvinfo : EIATTR_FRAME_SIZE
	.align		4
.L_5:
        /*0024*/ 	.byte	0x04, 0x11
        /*0026*/ 	.short	(.L_7 - .L_6)
	.align		4
.L_6:
        /*0028*/ 	.word	index@(_Z11mathKernel1Pf)
        /*002c*/ 	.word	0x00000000


	//----- nvinfo : EIATTR_REGCOUNT
	.align		4
.L_7:
        /*0030*/ 	.byte	0x04, 0x2f
        /*0032*/ 	.short	(.L_9 - .L_8)
	.align		4
.L_8:
        /*0034*/ 	.word	index@(_Z11mathKernel2Pf)
        /*0038*/ 	.word	0x00000008


	//----- nvinfo : EIATTR_FRAME_SIZE
	.align		4
.L_9:
        /*003c*/ 	.byte	0x04, 0x11
        /*003e*/ 	.short	(.L_11 - .L_10)
	.align		4
.L_10:
        /*0040*/ 	.word	index@(_Z11mathKernel2Pf)
        /*0044*/ 	.word	0x00000000


	//----- nvinfo : EIATTR_REGCOUNT
	.align		4
.L_11:
        /*0048*/ 	.byte	0x04, 0x2f
        /*004a*/ 	.short	(.L_13 - .L_12)
	.align		4
.L_12:
        /*004c*/ 	.word	index@(_Z11mathKernel3Pf)
        /*0050*/ 	.word	0x00000008


	//----- nvinfo : EIATTR_FRAME_SIZE
	.align		4
.L_13:
        /*0054*/ 	.byte	0x04, 0x11
        /*0056*/ 	.short	(.L_15 - .L_14)
	.align		4
.L_14:
        /*0058*/ 	.word	index@(_Z11mathKernel3Pf)
        /*005c*/ 	.word	0x00000000


	//----- nvinfo : EIATTR_MIN_STACK_SIZE
	.align		4
.L_15:
        /*0060*/ 	.byte	0x04, 0x12
        /*0062*/ 	.short	(.L_17 - .L_16)
	.align		4
.L_16:
        /*0064*/ 	.word	index@(_Z11mathKernel3Pf)
        /*0068*/ 	.word	0x00000000


	//----- nvinfo : EIATTR_MIN_STACK_SIZE
	.align		4
.L_17:
        /*006c*/ 	.byte	0x04, 0x12
        /*006e*/ 	.short	(.L_19 - .L_18)
	.align		4
.L_18:
        /*0070*/ 	.word	index@(_Z11mathKernel2Pf)
        /*0074*/ 	.word	0x00000000


	//----- nvinfo : EIATTR_MIN_STACK_SIZE
	.align		4
.L_19:
        /*0078*/ 	.byte	0x04, 0x12
        /*007a*/ 	.short	(.L_21 - .L_20)
	.align		4
.L_20:
        /*007c*/ 	.word	index@(_Z11mathKernel1Pf)
        /*0080*/ 	.word	0x00000000


	//----- nvinfo : EIATTR_MIN_STACK_SIZE
	.align		4
.L_21:
        /*0084*/ 	.byte	0x04, 0x12
        /*0086*/ 	.short	(.L_23 - .L_22)
	.align		4
.L_22:
        /*0088*/ 	.word	index@(_Z9warmingupPf)
        /*008c*/ 	.word	0x00000000
.L_23:


//--------------------- .nv.compat                --------------------------
	.section	.nv.compat,"",@"SHT_CUDA_COMPAT_INFO"
	.align	4
        /*0000*/ 	.byte	0x02, 0x09, 0x00, 0x00, 0x02, 0x02, 0x01, 0x00, 0x02, 0x05, 0x05, 0x00, 0x03, 0x07, 0x01, 0x01
        /*0010*/ 	.byte	0x02, 0x03, 0x00, 0x00, 0x02, 0x06, 0x01, 0x00, 0x04, 0x0b, 0x08, 0x00, 0x09, 0x00, 0x00, 0x00
        /*0020*/ 	.byte	0x00, 0x00, 0x00, 0x00


//--------------------- .nv.info._Z11mathKernel3Pf --------------------------
	.section	.nv.info._Z11mathKernel3Pf,"",@"SHT_CUDA_INFO"
	.sectionflags	@""
	.align	4


	//----- nvinfo : EIATTR_CUDA_API_VERSION
	.align		4
        /*0000*/ 	.byte	0x04, 0x37
        /*0002*/ 	.short	(.L_25 - .L_24)
.L_24:
        /*0004*/ 	.word	0x00000082


	//----- nvinfo : EIATTR_KPARAM_INFO
	.align		4
.L_25:
        /*0008*/ 	.byte	0x04, 0x17
        /*000a*/ 	.short	(.L_27 - .L_26)
.L_26:
        /*000c*/ 	.word	0x00000000
        /*0010*/ 	.short	0x0000
        /*0012*/ 	.short	0x0000
        /*0014*/ 	.byte	0x00, 0xf5, 0x21, 0x00


	//----- nvinfo : EIATTR_SPARSE_MMA_MASK
	.align		4
.L_27:
        /*0018*/ 	.byte	0x03, 0x50
        /*001a*/ 	.short	0x0000


	//----- nvinfo : EIATTR_MAXREG_COUNT
	.align		4
        /*001c*/ 	.byte	0x03, 0x1b
        /*001e*/ 	.short	0x00ff


	//----- nvinfo : EIATTR_MERCURY_ISA_VERSION
	.align		4
        /*0020*/ 	.byte	0x03, 0x5f
        /*0022*/ 	.short	0x0101


	//----- nvinfo : EIATTR_VRC_CTA_INIT_COUNT
	.align		4
        /*0024*/ 	.byte	0x02, 0x4a
	.zero		1
	.zero		1


	//----- nvinfo : EIATTR_EXIT_INSTR_OFFSETS
	.align		4
        /*0028*/ 	.byte	0x04, 0x1c
        /*002a*/ 	.short	(.L_29 - .L_28)


	//   ....[0]....
.L_28:
        /*002c*/ 	.word	0x000000d0


	//----- nvinfo : EIATTR_CBANK_PARAM_SIZE
	.align		4
.L_29:
        /*0030*/ 	.byte	0x03, 0x19
        /*0032*/ 	.short	0x0008


	//----- nvinfo : EIATTR_PARAM_CBANK
	.align		4
        /*0034*/ 	.byte	0x04, 0x0a
        /*0036*/ 	.short	(.L_31 - .L_30)
	.align		4
.L_30:
        /*0038*/ 	.word	index@(.nv.constant0._Z11mathKernel3Pf)
        /*003c*/ 	.short	0x0380
        /*003e*/ 	.short	0x0008


	//----- nvinfo : EIATTR_SW_WAR
	.align		4
.L_31:
        /*0040*/ 	.byte	0x04, 0x36
        /*0042*/ 	.short	(.L_33 - .L_32)
.L_32:
        /*0044*/ 	.word	0x00000008
.L_33:


//--------------------- .nv.info._Z11mathKernel2Pf --------------------------
	.section	.nv.info._Z11mathKernel2Pf,"",@"SHT_CUDA_INFO"
	.sectionflags	@""
	.align	4


	//----- nvinfo : EIATTR_CUDA_API_VERSION
	.align		4
        /*0000*/ 	.byte	0x04, 0x37
        /*0002*/ 	.short	(.L_35 - .L_34)
.L_34:
        /*0004*/ 	.word	0x00000082


	//----- nvinfo : EIATTR_KPARAM_INFO
	.align		4
.L_35:
        /*0008*/ 	.byte	0x04, 0x17
        /*000a*/ 	.short	(.L_37 - .L_36)
.L_36:
        /*000c*/ 	.word	0x00000000
        /*0010*/ 	.short	0x0000
        /*0012*/ 	.short	0x0000
        /*0014*/ 	.byte	0x00, 0xf5, 0x21, 0x00


	//----- nvinfo : EIATTR_SPARSE_MMA_MASK
	.align		4
.L_37:
        /*0018*/ 	.byte	0x03, 0x50
        /*001a*/ 	.short	0x0000


	//----- nvinfo : EIATTR_MAXREG_COUNT
	.align		4
        /*001c*/ 	.byte	0x03, 0x1b
        /*001e*/ 	.short	0x00ff


	//----- nvinfo : EIATTR_MERCURY_ISA_VERSION
	.align		4
        /*0020*/ 	.byte	0x03, 0x5f
        /*0022*/ 	.short	0x0101


	//----- nvinfo : EIATTR_VRC_CTA_INIT_COUNT
	.align		4
        /*0024*/ 	.byte	0x02, 0x4a
	.zero		1
	.zero		1


	//----- nvinfo : EIATTR_EXIT_INSTR_OFFSETS
	.align		4
        /*0028*/ 	.byte	0x04, 0x1c
        /*002a*/ 	.short	(.L_39 - .L_38)


	//   ....[0]....
.L_38:
        /*002c*/ 	.word	0x00000100


	//----- nvinfo : EIATTR_CBANK_PARAM_SIZE
	.align		4
.L_39:
        /*0030*/ 	.byte	0x03, 0x19
        /*0032*/ 	.short	0x0008


	//----- nvinfo : EIATTR_PARAM_CBANK
	.align		4
        /*0034*/ 	.byte	0x04, 0x0a
        /*0036*/ 	.short	(.L_41 - .L_40)
	.align		4
.L_40:
        /*0038*/ 	.word	index@(.nv.constant0._Z11mathKernel2Pf)
        /*003c*/ 	.short	0x0380
        /*003e*/ 	.short	0x0008


	//----- nvinfo : EIATTR_SW_WAR
	.align		4
.L_41:
        /*0040*/ 	.byte	0x04, 0x36
        /*0042*/ 	.short	(.L_43 - .L_42)
.L_42:
        /*0044*/ 	.word	0x00000008
.L_43:


//--------------------- .nv.info._Z11mathKernel1Pf --------------------------
	.section	.nv.info._Z11mathKernel1Pf,"",@"SHT_CUDA_INFO"
	.sectionflags	@""
	.align	4


	//----- nvinfo : EIATTR_CUDA_API_VERSION
	.align		4
        /*0000*/ 	.byte	0x04, 0x37
        /*0002*/ 	.short	(.L_45 - .L_44)
.L_44:
        /*0004*/ 	.word	0x00000082


	//----- nvinfo : EIATTR_KPARAM_INFO
	.align		4
.L_45:
        /*0008*/ 	.byte	0x04, 0x17
        /*000a*/ 	.short	(.L_47 - .L_46)
.L_46:
        /*000c*/ 	.word	0x00000000
        /*0010*/ 	.short	0x0000
        /*0012*/ 	.short	0x0000
        /*0014*/ 	.byte	0x00, 0xf5, 0x21, 0x00


	//----- nvinfo : EIATTR_SPARSE_MMA_MASK
	.align		4
.L_47:
        /*0018*/ 	.byte	0x03, 0x50
        /*001a*/ 	.short	0x0000


	//----- nvinfo : EIATTR_MAXREG_COUNT
	.align		4
        /*001c*/ 	.byte	0x03, 0x1b
        /*001e*/ 	.short	0x00ff


	//----- nvinfo : EIATTR_MERCURY_ISA_VERSION
	.align		4
        /*0020*/ 	.byte	0x03, 0x5f
        /*0022*/ 	.short	0x0101


	//----- nvinfo : EIATTR_VRC_CTA_INIT_COUNT
	.align		4
        /*0024*/ 	.byte	0x02, 0x4a
	.zero		1
	.zero		1


	//----- nvinfo : EIATTR_EXIT_INSTR_OFFSETS
	.align		4
        /*0028*/ 	.byte	0x04, 0x1c
        /*002a*/ 	.short	(.L_49 - .L_48)


	//   ....[0]....
.L_48:
        /*002c*/ 	.word	0x000000d0


	//----- nvinfo : EIATTR_CBANK_PARAM_SIZE
	.align		4
.L_49:
        /*0030*/ 	.byte	0x03, 0x19
        /*0032*/ 	.short	0x0008


	//----- nvinfo : EIATTR_PARAM_CBANK
	.align		4
        /*0034*/ 	.byte	0x04, 0x0a
        /*0036*/ 	.short	(.L_51 - .L_50)
	.align		4
.L_50:
        /*0038*/ 	.word	index@(.nv.constant0._Z11mathKernel1Pf)
        /*003c*/ 	.short	0x0380
        /*003e*/ 	.short	0x0008


	//----- nvinfo : EIATTR_SW_WAR
	.align		4
.L_51:
        /*0040*/ 	.byte	0x04, 0x36
        /*0042*/ 	.short	(.L_53 - .L_52)
.L_52:
        /*0044*/ 	.word	0x00000008
.L_53:


//--------------------- .nv.info._Z9warmingupPf   --------------------------
	.section	.nv.info._Z9warmingupPf,"",@"SHT_CUDA_INFO"
	.sectionflags	@""
	.align	4


	//----- nvinfo : EIATTR_CUDA_API_VERSION
	.align		4
        /*0000*/ 	.byte	0x04, 0x37
        /*0002*/ 	.short	(.L_55 - .L_54)
.L_54:
        /*0004*/ 	.word	0x00000082


	//----- nvinfo : EIATTR_KPARAM_INFO
	.align		4
.L_55:
        /*0008*/ 	.byte	0x04, 0x17
        /*000a*/ 	.short	(.L_57 - .L_56)
.L_56:
        /*000c*/ 	.word	0x00000000
        /*0010*/ 	.short	0x0000
        /*0012*/ 	.short	0x0000
        /*0014*/ 	.byte	0x00, 0xf5, 0x21, 0x00


	//----- nvinfo : EIATTR_SPARSE_MMA_MASK
	.align		4
.L_57:
        /*0018*/ 	.byte	0x03, 0x50
        /*001a*/ 	.short	0x0000


	//----- nvinfo : EIATTR_MAXREG_COUNT
	.align		4
        /*001c*/ 	.byte	0x03, 0x1b
        /*001e*/ 	.short	0x00ff


	//----- nvinfo : EIATTR_MERCURY_ISA_VERSION
	.align		4
        /*0020*/ 	.byte	0x03, 0x5f
        /*0022*/ 	.short	0x0101


	//----- nvinfo : EIATTR_VRC_CTA_INIT_COUNT
	.align		4
        /*0024*/ 	.byte	0x02, 0x4a
	.zero		1
	.zero		1


	//----- nvinfo : EIATTR_EXIT_INSTR_OFFSETS
	.align		4
        /*0028*/ 	.byte	0x04, 0x1c
        /*002a*/ 	.short	(.L_59 - .L_58)


	//   ....[0]....
.L_58:
        /*002c*/ 	.word	0x00000010


	//----- nvinfo : EIATTR_CBANK_PARAM_SIZE
	.align		4
.L_59:
        /*0030*/ 	.byte	0x03, 0x19
        /*0032*/ 	.short	0x0008


	//----- nvinfo : EIATTR_PARAM_CBANK
	.align		4
        /*0034*/ 	.byte	0x04, 0x0a
        /*0036*/ 	.short	(.L_61 - .L_60)
	.align		4
.L_60:
        /*0038*/ 	.word	index@(.nv.constant0._Z9warmingupPf)
        /*003c*/ 	.short	0x0380
        /*003e*/ 	.short	0x0008


	//----- nvinfo : EIATTR_SW_WAR
	.align		4
.L_61:
        /*0040*/ 	.byte	0x04, 0x36
        /*0042*/ 	.short	(.L_63 - .L_62)
.L_62:
        /*0044*/ 	.word	0x00000008
.L_63:


//--------------------- .nv.callgraph             --------------------------
	.section	.nv.callgraph,"",@"SHT_CUDA_CALLGRAPH"
	.align	4
	.sectionentsize	8
	.align		4
        /*0000*/ 	.word	0x00000000
	.align		4
        /*0004*/ 	.word	0xffffffff
	.align		4
        /*0008*/ 	.word	0x00000000
	.align		4
        /*000c*/ 	.word	0xfffffffe
	.align		4
        /*0010*/ 	.word	0x00000000
	.align		4
        /*0014*/ 	.word	0xfffffffd
	.align		4
        /*0018*/ 	.word	0x00000000
	.align		4
        /*001c*/ 	.word	0xfffffffc


//--------------------- .text._Z11mathKernel3Pf   --------------------------
	.section	.text._Z11mathKernel3Pf,"ax",@progbits
	.align	128
        .global         _Z11mathKernel3Pf
        .type           _Z11mathKernel3Pf,@function
        .size           _Z11mathKernel3Pf,(.L_x_4 - _Z11mathKernel3Pf)
        .other          _Z11mathKernel3Pf,@"STO_CUDA_ENTRY STV_DEFAULT"
_Z11mathKernel3Pf:
.text._Z11mathKernel3Pf:
[----:B------:R-:W-:Y:S01]  /*0000*/  LDC R1, c[0x0][0x37c] ;  /* 0x0000df00ff017b82 */ /* 0x000fe20000000800 */
[----:B------:R-:W0:Y:S07]  /*0010*/  S2R R0, SR_TID.X ;  /* 0x0000000000007919 */ /* 0x000e2e0000002100 */
[----:B------:R-:W0:Y:S08]  /*0020*/  S2UR UR4, SR_CTAID.X ;  /* 0x00000000000479c3 */ /* 0x000e300000002500 */
[----:B------:R-:W0:Y:S08]  /*0030*/  LDC R5, c[0x0][0x360] ;  /* 0x0000d800ff057b82 */ /* 0x000e300000000800 */
[----:B------:R-:W1:Y:S01]  /*0040*/  LDC.64 R2, c[0x0][0x380] ;  /* 0x0000e000ff027b82 */ /* 0x000e620000000a00 */
[----:B0-----:R-:W-:Y:S01]  /*0050*/  IMAD R5, R5, UR4, R0 ;  /* 0x0000000405057c24 */ /* 0x001fe2000f8e0200 */
[----:B------:R-:W0:Y:S04]  /*0060*/  LDCU.64 UR4, c[0x0][0x358] ;  /* 0x00006b00ff0477ac */ /* 0x000e280008000a00 */
[C---:B------:R-:W-:Y:S01]  /*0070*/  LOP3.LUT R0, R5.reuse, 0x1, RZ, 0xc0, !PT ;  /* 0x0000000105007812 */ /* 0x040fe200078ec0ff */
[----:B-1----:R-:W-:-:S03]  /*0080*/  IMAD.WIDE R2, R5, 0x4, R2 ;  /* 0x0000000405027825 */ /* 0x002fc600078e0202 */
[----:B------:R-:W-:Y:S01]  /*0090*/  ISETP.NE.U32.AND P0, PT, R0, 0x1, PT ;  /* 0x000000010000780c */ /* 0x000fe20003f05070 */
[----:B------:R-:W-:-:S05]  /*00a0*/  HFMA2 R0, -RZ, RZ, 3.640625, 0 ;  /* 0x43480000ff007431 */ /* 0x000fca00000001ff */
[----:B------:R-:W-:-:S05]  /*00b0*/  FSEL R5, R0, 100, !P0 ;  /* 0x42c8000000057808 */ /* 0x000fca0004000000 */
[----:B0-----:R-:W-:Y:S01]  /*00c0*/  STG.E desc[UR4][R2.64], R5 ;  /* 0x0000000502007986 */ /* 0x001fe2000c101904 */
[----:B------:R-:W-:Y:S05]  /*00d0*/  EXIT ;  /* 0x000000000000794d */ /* 0x000fea0003800000 */
.L_x_0:
[----:B------:R-:W-:-:S00]  /*00e0*/  BRA `(.L_x_0) ;  /* 0xfffffffc00fc7947 */ /* 0x000fc0000383ffff */
[----:B------:R-:W-:-:S00]  /*00f0*/  NOP ;  /* 0x0000000000007918 */ /* 0x000fc00000000000 */
        /* <DEDUP_REMOVED lines=8> */
.L_x_4:


//--------------------- .text._Z11mathKernel2Pf   --------------------------
	.section	.text._Z11mathKernel2Pf,"ax",@progbits
	.align	128
        .global         _Z11mathKernel2Pf
        .type           _Z11mathKernel2Pf,@function
        .size           _Z11mathKernel2Pf,(.L_x_5 - _Z11mathKernel2Pf)
        .other          _Z11mathKernel2Pf,@"STO_CUDA_ENTRY STV_DEFAULT"
_Z11mathKernel2Pf:
.text._Z11mathKernel2Pf:
[----:B------:R-:W-:Y:S01]  /*0000*/  LDC R1, c[0x0][0x37c] ;  /* 0x0000df00ff017b82 */ /* 0x000fe20000000800 */
[----:B------:R-:W0:Y:S07]  /*0010*/  S2R R0, SR_TID.X ;  /* 0x0000000000007919 */ /* 0x000e2e0000002100 */
[----:B------:R-:W0:Y:S08]  /*0020*/  S2UR UR4, SR_CTAID.X ;  /* 0x00000000000479c3 */ /* 0x000e300000002500 */
[----:B------:R-:W0:Y:S08]  /*0030*/  LDC R5, c[0x0][0x360] ;  /* 0x0000d800ff057b82 */ /* 0x000e300000000800 */
[----:B------:R-:W1:Y:S01]  /*0040*/  LDC.64 R2, c[0x0][0x380] ;  /* 0x0000e000ff027b82 */ /* 0x000e620000000a00 */
[----:B0-----:R-:W-:Y:S01]  /*0050*/  IMAD R5, R5, UR4, R0 ;  /* 0x0000000405057c24 */ /* 0x001fe2000f8e0200 */
[----:B------:R-:W0:Y:S04]  /*0060*/  LDCU.64 UR4, c[0x0][0x358] ;  /* 0x00006b00ff0477ac */ /* 0x000e280008000a00 */
[----:B------:R-:W-:Y:S01]  /*0070*/  SHF.R.S32.HI R0, RZ, 0x1f, R5 ;  /* 0x0000001fff007819 */ /* 0x000fe20000011405 */
[----:B-1----:R-:W-:-:S03]  /*0080*/  IMAD.WIDE R2, R5, 0x4, R2 ;  /* 0x0000000405027825 */ /* 0x002fc600078e0202 */
[----:B------:R-:W-:-:S04]  /*0090*/  LEA.HI R0, R0, R5, RZ, 0x5 ;  /* 0x0000000500007211 */ /* 0x000fc800078f28ff */
[----:B------:R-:W-:-:S04]  /*00a0*/  SHF.R.U32.HI R0, RZ, 0x5, R0 ;  /* 0x00000005ff007819 */ /* 0x000fc80000011600 */
[----:B------:R-:W-:-:S04]  /*00b0*/  LOP3.LUT R0, R0, 0x1, RZ, 0xc0, !PT ;  /* 0x0000000100007812 */ /* 0x000fc800078ec0ff */
[----:B------:R-:W-:Y:S01]  /*00c0*/  ISETP.NE.U32.AND P0, PT, R0, 0x1, PT ;  /* 0x000000010000780c */ /* 0x000fe20003f05070 */
[----:B------:R-:W-:-:S05]  /*00d0*/  IMAD.MOV.U32 R0, RZ, RZ, 0x43480000 ;  /* 0x43480000ff007424 */ /* 0x000fca00078e00ff */
[----:B------:R-:W-:-:S05]  /*00e0*/  FSEL R5, R0, 100, !P0 ;  /* 0x42c8000000057808 */ /* 0x000fca0004000000 */
[----:B0-----:R-:W-:Y:S01]  /*00f0*/  STG.E desc[UR4][R2.64], R5 ;  /* 0x0000000502007986 */ /* 0x001fe2000c101904 */
[----:B------:R-:W-:Y:S05]  /*0100*/  EXIT ;  /* 0x000000000000794d */ /* 0x000fea0003800000 */
.L_x_1:
        /* <DEDUP_REMOVED lines=15> */
.L_x_5:


//--------------------- .text._Z11mathKernel1Pf   --------------------------
	.section	.text._Z11mathKernel1Pf,"ax",@progbits
	.align	128
        .global         _Z11mathKernel1Pf
        .type           _Z11mathKernel1Pf,@function
        .size           _Z11mathKernel1Pf,(.L_x_6 - _Z11mathKernel1Pf)
        .other          _Z11mathKernel1Pf,@"STO_CUDA_ENTRY STV_DEFAULT"
_Z11mathKernel1Pf:
.text._Z11mathKernel1Pf:
        /* <DEDUP_REMOVED lines=14> */
.L_x_2:
        /* <DEDUP_REMOVED lines=10> */
.L_x_6:


//--------------------- .text._Z9warmingupPf      --------------------------
	.section	.text._Z9warmingupPf,"ax",@progbits
	.align	128
        .global         _Z9warmingupPf
        .type           _Z9warmingupPf,@function
        .size           _Z9warmingupPf,(.L_x_7 - _Z9warmingupPf)
        .other          _Z9warmingupPf,@"STO_CUDA_ENTRY STV_DEFAULT"
_Z9warmingupPf:
.text._Z9warmingupPf:
[----:B------:R-:W-:Y:S01]  /*0000*/  LDC R1, c[0x0][0x37c] ;  /* 0x0000df00ff017b82 */ /* 0x000fe20000000800 */
[----:B------:R-:W-:Y:S05]  /*0010*/  EXIT ;  /* 0x000000000000794d */ /* 0x000fea0003800000 */
.L_x_3:
        /* <DEDUP_REMOVED lines=14> */
.L_x_7:


//--------------------- .nv.shared.reserved.0     --------------------------
	.section	.nv.shared.reserved.0,"aw",@nobits
	.weak		__nv_reservedSMEM_offset_0_alias
	.size		__nv_reservedSMEM_offset_0_alias, 0, 64
	.other		__nv_reservedSMEM_offset_0_alias,@"STO_CUDA_RESERVED_SHARED STV_DEFAULT"
__nv_reservedSMEM_offset_0_alias:
	.zero		0
	.zero		64


//--------------------- .nv.constant0._Z11mathKernel3Pf --------------------------
	.section	.nv.constant0._Z11mathKernel3Pf,"a",@progbits
	.sectionflags	@""
	.align	4
.nv.constant0._Z11mathKernel3Pf:
	.zero		904


//--------------------- .nv.constant0._Z11mathKernel2Pf --------------------------
	.section	.nv.constant0._Z11mathKernel2Pf,"a",@progbits
	.sectionflags	@""
	.align	4
.nv.constant0._Z11mathKernel2Pf:
	.zero		904


//--------------------- .nv.constant0._Z11mathKernel1Pf --------------------------
	.section	.nv.constant0._Z11mathKernel1Pf,"a",@progbits
	.sectionflags	@""
	.align	4
.nv.constant0._Z11mathKernel1Pf:
	.zero		904


//--------------------- .nv.constant0._Z9warmingupPf --------------------------
	.section	.nv.constant0._Z9warmingupPf,"a",@progbits
	.sectionflags	@""
	.align	4
.nv.constant0._Z9warmingupPf:
	.zero		904


//--------------------- SYMBOLS --------------------------

	.type		.nv.reservedSmem.offset0,@object
	.size		.nv.reservedSmem.offset0,0x4
